//
// Generated by NVIDIA NVVM Compiler
//
// Compiler Build ID: CL-36424714
// Cuda compilation tools, release 13.0, V13.0.88
// Based on NVVM 20.0.0
//

.version 9.0
.target sm_100
.address_size 64

	// .globl	_Z10ws2_kernelPKfS0_Pfi
.extern .shared .align 16 .b8 smem[];

.visible .entry _Z10ws2_kernelPKfS0_Pfi(
	.param .u64 .ptr .align 1 _Z10ws2_kernelPKfS0_Pfi_param_0,
	.param .u64 .ptr .align 1 _Z10ws2_kernelPKfS0_Pfi_param_1,
	.param .u64 .ptr .align 1 _Z10ws2_kernelPKfS0_Pfi_param_2,
	.param .u32 _Z10ws2_kernelPKfS0_Pfi_param_3
)
{
	.reg .pred 	%p<10>;
	.reg .b32 	%r<44>;
	.reg .b32 	%f<10>;
	.reg .b64 	%rd<21>;

	ld.param.u64 	%rd10, [_Z10ws2_kernelPKfS0_Pfi_param_0];
	ld.param.u64 	%rd11, [_Z10ws2_kernelPKfS0_Pfi_param_1];
	ld.param.u64 	%rd12, [_Z10ws2_kernelPKfS0_Pfi_param_2];
	ld.param.u32 	%r25, [_Z10ws2_kernelPKfS0_Pfi_param_3];
	mov.u32 	%r1, %tid.x;
	and.b32  	%r43, %r1, 31;
	mov.u32 	%r26, %ctaid.x;
	shl.b32 	%r3, %r26, 7;
	setp.ge.s32 	%p1, %r3, %r25;
	@%p1 bra 	$L__BB0_14;
	setp.gt.u32 	%p2, %r1, 31;
	@%p2 bra 	$L__BB0_6;
	shl.b32 	%r27, %r43, 2;
	mov.u32 	%r28, smem;
	add.s32 	%r37, %r28, %r27;
	add.s32 	%r36, %r3, %r43;
	mul.wide.u32 	%rd13, %r36, 4;
	cvta.to.global.u64 	%rd14, %rd11;
	add.s64 	%rd19, %rd14, %rd13;
	cvta.to.global.u64 	%rd15, %rd10;
	add.s64 	%rd18, %rd15, %rd13;
	mov.u32 	%r38, %r43;
$L__BB0_3:
	setp.ge.s32 	%p3, %r36, %r25;
	mov.f32 	%f9, 0f3F800000;
	@%p3 bra 	$L__BB0_5;
	ld.global.nc.f32 	%f4, [%rd18];
	ld.global.nc.f32 	%f5, [%rd19];
	fma.rn.f32 	%f9, %f4, %f5, 0f3F800000;
$L__BB0_5:
	st.shared.f32 	[%r37], %f9;
	add.s32 	%r9, %r38, 32;
	add.s32 	%r37, %r37, 128;
	add.s64 	%rd19, %rd19, 128;
	add.s64 	%rd18, %rd18, 128;
	add.s32 	%r36, %r36, 32;
	setp.lt.u32 	%p4, %r38, 96;
	mov.u32 	%r38, %r9;
	@%p4 bra 	$L__BB0_3;
$L__BB0_6:
	bar.sync 	0;
	and.b32  	%r29, %r1, 992;
	setp.ne.s32 	%p5, %r29, 32;
	@%p5 bra 	$L__BB0_9;
	shl.b32 	%r30, %r43, 2;
	mov.u32 	%r31, smem;
	add.s32 	%r32, %r30, %r31;
	add.s32 	%r39, %r32, 512;
	mov.u32 	%r40, %r43;
$L__BB0_8:
	ld.shared.f32 	%f6, [%r39+-512];
	fma.rn.f32 	%f7, %f6, 0f3F800347, 0f3DCCCCCD;
	st.shared.f32 	[%r39], %f7;
	add.s32 	%r15, %r40, 32;
	add.s32 	%r39, %r39, 128;
	setp.lt.u32 	%p6, %r40, 96;
	mov.u32 	%r40, %r15;
	@%p6 bra 	$L__BB0_8;
$L__BB0_9:
	setp.gt.u32 	%p7, %r1, 31;
	bar.sync 	0;
	@%p7 bra 	$L__BB0_14;
	shl.b32 	%r33, %r43, 2;
	mov.u32 	%r34, smem;
	add.s32 	%r35, %r33, %r34;
	add.s32 	%r42, %r35, 512;
	add.s32 	%r41, %r3, %r43;
	mul.wide.u32 	%rd16, %r41, 4;
	cvta.to.global.u64 	%rd17, %rd12;
	add.s64 	%rd20, %rd17, %rd16;
$L__BB0_11:
	setp.ge.s32 	%p8, %r41, %r25;
	@%p8 bra 	$L__BB0_13;
	ld.shared.f32 	%f8, [%r42];
	st.global.f32 	[%rd20], %f8;
$L__BB0_13:
	add.s32 	%r22, %r43, 32;
	add.s32 	%r42, %r42, 128;
	add.s64 	%rd20, %rd20, 128;
	add.s32 	%r41, %r41, 32;
	setp.lt.u32 	%p9, %r43, 96;
	mov.u32 	%r43, %r22;
	@%p9 bra 	$L__BB0_11;
$L__BB0_14:
	ret;

}
	// .globl	_Z10ws3_kernelPKfS0_Pfi
.visible .entry _Z10ws3_kernelPKfS0_Pfi(
	.param .u64 .ptr .align 1 _Z10ws3_kernelPKfS0_Pfi_param_0,
	.param .u64 .ptr .align 1 _Z10ws3_kernelPKfS0_Pfi_param_1,
	.param .u64 .ptr .align 1 _Z10ws3_kernelPKfS0_Pfi_param_2,
	.param .u32 _Z10ws3_kernelPKfS0_Pfi_param_3
)
{
	.reg .pred 	%p<10>;
	.reg .b32 	%r<44>;
	.reg .b32 	%f<10>;
	.reg .b64 	%rd<21>;

	ld.param.u64 	%rd10, [_Z10ws3_kernelPKfS0_Pfi_param_0];
	ld.param.u64 	%rd11, [_Z10ws3_kernelPKfS0_Pfi_param_1];
	ld.param.u64 	%rd12, [_Z10ws3_kernelPKfS0_Pfi_param_2];
	ld.param.u32 	%r26, [_Z10ws3_kernelPKfS0_Pfi_param_3];
	mov.u32 	%r1, %tid.x;
	shr.u32 	%r2, %r1, 5;
	and.b32  	%r43, %r1, 31;
	mov.u32 	%r27, %ctaid.x;
	shl.b32 	%r4, %r27, 7;
	setp.ge.s32 	%p1, %r4, %r26;
	@%p1 bra 	$L__BB1_14;
	setp.gt.u32 	%p2, %r1, 31;
	@%p2 bra 	$L__BB1_6;
	shl.b32 	%r28, %r43, 2;
	mov.u32 	%r29, smem;
	add.s32 	%r37, %r29, %r28;
	add.s32 	%r36, %r4, %r43;
	mul.wide.u32 	%rd13, %r36, 4;
	cvta.to.global.u64 	%rd14, %rd11;
	add.s64 	%rd19, %rd14, %rd13;
	cvta.to.global.u64 	%rd15, %rd10;
	add.s64 	%rd18, %rd15, %rd13;
	mov.u32 	%r38, %r43;
$L__BB1_3:
	setp.ge.s32 	%p3, %r36, %r26;
	mov.f32 	%f9, 0f3F800000;
	@%p3 bra 	$L__BB1_5;
	ld.global.nc.f32 	%f4, [%rd18];
	ld.global.nc.f32 	%f5, [%rd19];
	fma.rn.f32 	%f9, %f4, %f5, 0f3F800000;
$L__BB1_5:
	st.shared.f32 	[%r37], %f9;
	add.s32 	%r10, %r38, 32;
	add.s32 	%r37, %r37, 128;
	add.s64 	%rd19, %rd19, 128;
	add.s64 	%rd18, %rd18, 128;
	add.s32 	%r36, %r36, 32;
	setp.lt.u32 	%p4, %r38, 96;
	mov.u32 	%r38, %r10;
	@%p4 bra 	$L__BB1_3;
$L__BB1_6:
	bar.sync 	0;
	setp.ne.s32 	%p5, %r2, 1;
	@%p5 bra 	$L__BB1_9;
	shl.b32 	%r30, %r43, 2;
	mov.u32 	%r31, smem;
	add.s32 	%r32, %r30, %r31;
	add.s32 	%r39, %r32, 512;
	mov.u32 	%r40, %r43;
$L__BB1_8:
	ld.shared.f32 	%f6, [%r39+-512];
	fma.rn.f32 	%f7, %f6, 0f3F800347, 0f3DCCCCCD;
	st.shared.f32 	[%r39], %f7;
	add.s32 	%r16, %r40, 32;
	add.s32 	%r39, %r39, 128;
	setp.lt.u32 	%p6, %r40, 96;
	mov.u32 	%r40, %r16;
	@%p6 bra 	$L__BB1_8;
$L__BB1_9:
	bar.sync 	0;
	setp.ne.s32 	%p7, %r2, 2;
	@%p7 bra 	$L__BB1_14;
	shl.b32 	%r33, %r43, 2;
	mov.u32 	%r34, smem;
	add.s32 	%r35, %r33, %r34;
	add.s32 	%r42, %r35, 512;
	add.s32 	%r41, %r4, %r43;
	mul.wide.u32 	%rd16, %r41, 4;
	cvta.to.global.u64 	%rd17, %rd12;
	add.s64 	%rd20, %rd17, %rd16;
$L__BB1_11:
	setp.ge.s32 	%p8, %r41, %r26;
	@%p8 bra 	$L__BB1_13;
	ld.shared.f32 	%f8, [%r42];
	st.global.f32 	[%rd20], %f8;
$L__BB1_13:
	add.s32 	%r23, %r43, 32;
	add.s32 	%r42, %r42, 128;
	add.s64 	%rd20, %rd20, 128;
	add.s32 	%r41, %r41, 32;
	setp.lt.u32 	%p9, %r43, 96;
	mov.u32 	%r43, %r23;
	@%p9 bra 	$L__BB1_11;
$L__BB1_14:
	ret;

}


// ===== COMPILED SASS (sm_100) =====

	.target	sm_100

	.elftype	@"ET_EXEC"


//--------------------- .note.nv.tkinfo           --------------------------
	.section	.note.nv.tkinfo,"",@"SHT_NOTE"
	.sectionflags	@"SHF_NOTE_NV_TKINFO"
	.tkinfo
        /*0018*/ 	.word	0x00000002
        /*0030*/ 	.string	""
        /*0030*/ 	.string	"ptxas"
        /*0030*/ 	.string	"Cuda compilation tools, release 13.0, V13.0.88"
        /*0030*/ 	.string	"Build cuda_13.0.r13.0/compiler.36424714_0"
        /*0030*/ 	.string	"-arch sm_100 -m 64 "



//--------------------- .note.nv.cuinfo           --------------------------
	.section	.note.nv.cuinfo,"",@"SHT_NOTE"
	.sectionflags	@"SHF_NOTE_NV_CUINFO"
        /*0018*/ 	.short	0x0002
        /*001a*/ 	.short	0x0064
        /*001c*/ 	.short	0x0082
	.zero		2


//--------------------- .nv.info                  --------------------------
	.section	.nv.info,"",@"SHT_CUDA_INFO"
	.align	4


	//----- nvinfo : EIATTR_REGCOUNT
	.align		4
        /*0000*/ 	.byte	0x04, 0x2f
        /*0002*/ 	.short	(.L_1 - .L_0)
	.align		4
.L_0:
        /*0004*/ 	.word	index@(_Z10ws2_kernelPKfS0_Pfi)
        /*0008*/ 	.word	0x0000000f


	//----- nvinfo : EIATTR_FRAME_SIZE
	.align		4
.L_1:
        /*000c*/ 	.byte	0x04, 0x11
        /*000e*/ 	.short	(.L_3 - .L_2)
	.align		4
.L_2:
        /*0010*/ 	.word	index@(_Z10ws2_kernelPKfS0_Pfi)
        /*0014*/ 	.word	0x00000000


	//----- nvinfo : EIATTR_REGCOUNT
	.align		4
.L_3:
        /*0018*/ 	.byte	0x04, 0x2f
        /*001a*/ 	.short	(.L_5 - .L_4)
	.align		4
.L_4:
        /*001c*/ 	.word	index@(_Z10ws3_kernelPKfS0_Pfi)
        /*0020*/ 	.word	0x0000000f


	//----- nvinfo : EIATTR_FRAME_SIZE
	.align		4
.L_5:
        /*0024*/ 	.byte	0x04, 0x11
        /*0026*/ 	.short	(.L_7 - .L_6)
	.align		4
.L_6:
        /*0028*/ 	.word	index@(_Z10ws3_kernelPKfS0_Pfi)
        /*002c*/ 	.word	0x00000000


	//----- nvinfo : EIATTR_MIN_STACK_SIZE
	.align		4
.L_7:
        /*0030*/ 	.byte	0x04, 0x12
        /*0032*/ 	.short	(.L_9 - .L_8)
	.align		4
.L_8:
        /*0034*/ 	.word	index@(_Z10ws3_kernelPKfS0_Pfi)
        /*0038*/ 	.word	0x00000000


	//----- nvinfo : EIATTR_MIN_STACK_SIZE
	.align		4
.L_9:
        /*003c*/ 	.byte	0x04, 0x12
        /*003e*/ 	.short	(.L_11 - .L_10)
	.align		4
.L_10:
        /*0040*/ 	.word	index@(_Z10ws2_kernelPKfS0_Pfi)
        /*0044*/ 	.word	0x00000000
.L_11:


//--------------------- .nv.compat                --------------------------
	.section	.nv.compat,"",@"SHT_CUDA_COMPAT_INFO"
	.align	4
        /*0000*/ 	.byte	0x02, 0x09, 0x00, 0x00, 0x02, 0x02, 0x01, 0x00, 0x02, 0x05, 0x05, 0x00, 0x03, 0x07, 0x01, 0x01
        /*0010*/ 	.byte	0x02, 0x03, 0x00, 0x00, 0x02, 0x06, 0x01, 0x00, 0x04, 0x0b, 0x08, 0x00, 0x09, 0x00, 0x00, 0x00
        /*0020*/ 	.byte	0x00, 0x00, 0x00, 0x00


//--------------------- .nv.info._Z10ws3_kernelPKfS0_Pfi --------------------------
	.section	.nv.info._Z10ws3_kernelPKfS0_Pfi,"",@"SHT_CUDA_INFO"
	.sectionflags	@""
	.align	4


	//----- nvinfo : EIATTR_CUDA_API_VERSION
	.align		4
        /*0000*/ 	.byte	0x04, 0x37
        /*0002*/ 	.short	(.L_13 - .L_12)
.L_12:
        /*0004*/ 	.word	0x00000082


	//----- nvinfo : EIATTR_KPARAM_INFO
	.align		4
.L_13:
        /*0008*/ 	.byte	0x04, 0x17
        /*000a*/ 	.short	(.L_15 - .L_14)
.L_14:
        /*000c*/ 	.word	0x00000000
        /*0010*/ 	.short	0x0003
        /*0012*/ 	.short	0x0018
        /*0014*/ 	.byte	0x00, 0xf0, 0x11, 0x00


	//----- nvinfo : EIATTR_KPARAM_INFO
	.align		4
.L_15:
        /*0018*/ 	.byte	0x04, 0x17
        /*001a*/ 	.short	(.L_17 - .L_16)
.L_16:
        /*001c*/ 	.word	0x00000000
        /*0020*/ 	.short	0x0002
        /*0022*/ 	.short	0x0010
        /*0024*/ 	.byte	0x00, 0xf5, 0x21, 0x00


	//----- nvinfo : EIATTR_KPARAM_INFO
	.align		4
.L_17:
        /*0028*/ 	.byte	0x04, 0x17
        /*002a*/ 	.short	(.L_19 - .L_18)
.L_18:
        /*002c*/ 	.word	0x00000000
        /*0030*/ 	.short	0x0001
        /*0032*/ 	.short	0x0008
        /*0034*/ 	.byte	0x00, 0xf5, 0x21, 0x00


	//----- nvinfo : EIATTR_KPARAM_INFO
	.align		4
.L_19:
        /*0038*/ 	.byte	0x04, 0x17
        /*003a*/ 	.short	(.L_21 - .L_20)
.L_20:
        /*003c*/ 	.word	0x00000000
        /*0040*/ 	.short	0x0000
        /*0042*/ 	.short	0x0000
        /*0044*/ 	.byte	0x00, 0xf5, 0x21, 0x00


	//----- nvinfo : EIATTR_SPARSE_MMA_MASK
	.align		4
.L_21:
        /*0048*/ 	.byte	0x03, 0x50
        /*004a*/ 	.short	0x0000


	//----- nvinfo : EIATTR_MAXREG_COUNT
	.align		4
        /*004c*/ 	.byte	0x03, 0x1b
        /*004e*/ 	.short	0x00ff


	//----- nvinfo : EIATTR_NUM_BARRIERS
	.align		4
        /*0050*/ 	.byte	0x02, 0x4c
        /*0052*/ 	.byte	0x01
	.zero		1


	//----- nvinfo : EIATTR_MERCURY_ISA_VERSION
	.align		4
        /*0054*/ 	.byte	0x03, 0x5f
        /*0056*/ 	.short	0x0101


	//----- nvinfo : EIATTR_VRC_CTA_INIT_COUNT
	.align		4
        /*0058*/ 	.byte	0x02, 0x4a
	.zero		1
	.zero		1


	//----- nvinfo : EIATTR_EXIT_INSTR_OFFSETS
	.align		4
        /*005c*/ 	.byte	0x04, 0x1c
        /*005e*/ 	.short	(.L_23 - .L_22)


	//   ....[0]....
.L_22:
        /*0060*/ 	.word	0x00000050


	//   ....[1]....
        /*0064*/ 	.word	0x00000440


	//   ....[2]....
        /*0068*/ 	.word	0x00000580


	//----- nvinfo : EIATTR_CRS_STACK_SIZE
	.align		4
.L_23:
        /*006c*/ 	.byte	0x04, 0x1e
        /*006e*/ 	.short	(.L_25 - .L_24)
.L_24:
        /*0070*/ 	.word	0x00000000


	//----- nvinfo : EIATTR_CBANK_PARAM_SIZE
	.align		4
.L_25:
        /*0074*/ 	.byte	0x03, 0x19
        /*0076*/ 	.short	0x001c


	//----- nvinfo : EIATTR_PARAM_CBANK
	.align		4
        /*0078*/ 	.byte	0x04, 0x0a
        /*007a*/ 	.short	(.L_27 - .L_26)
	.align		4
.L_26:
        /*007c*/ 	.word	index@(.nv.constant0._Z10ws3_kernelPKfS0_Pfi)
        /*0080*/ 	.short	0x0380
        /*0082*/ 	.short	0x001c


	//----- nvinfo : EIATTR_SW_WAR
	.align		4
.L_27:
        /*0084*/ 	.byte	0x04, 0x36
        /*0086*/ 	.short	(.L_29 - .L_28)
.L_28:
        /*0088*/ 	.word	0x00000008
.L_29:


//--------------------- .nv.info._Z10ws2_kernelPKfS0_Pfi --------------------------
	.section	.nv.info._Z10ws2_kernelPKfS0_Pfi,"",@"SHT_CUDA_INFO"
	.sectionflags	@""
	.align	4


	//----- nvinfo : EIATTR_CUDA_API_VERSION
	.align		4
        /*0000*/ 	.byte	0x04, 0x37
        /*0002*/ 	.short	(.L_31 - .L_30)
.L_30:
        /*0004*/ 	.word	0x00000082


	//----- nvinfo : EIATTR_KPARAM_INFO
	.align		4
.L_31:
        /*0008*/ 	.byte	0x04, 0x17
        /*000a*/ 	.short	(.L_33 - .L_32)
.L_32:
        /*000c*/ 	.word	0x00000000
        /*0010*/ 	.short	0x0003
        /*0012*/ 	.short	0x0018
        /*0014*/ 	.byte	0x00, 0xf0, 0x11, 0x00


	//----- nvinfo : EIATTR_KPARAM_INFO
	.align		4
.L_33:
        /*0018*/ 	.byte	0x04, 0x17
        /*001a*/ 	.short	(.L_35 - .L_34)
.L_34:
        /*001c*/ 	.word	0x00000000
        /*0020*/ 	.short	0x0002
        /*0022*/ 	.short	0x0010
        /*0024*/ 	.byte	0x00, 0xf5, 0x21, 0x00


	//----- nvinfo : EIATTR_KPARAM_INFO
	.align		4
.L_35:
        /*0028*/ 	.byte	0x04, 0x17
        /*002a*/ 	.short	(.L_37 - .L_36)
.L_36:
        /*002c*/ 	.word	0x00000000
        /*0030*/ 	.short	0x0001
        /*0032*/ 	.short	0x0008
        /*0034*/ 	.byte	0x00, 0xf5, 0x21, 0x00


	//----- nvinfo : EIATTR_KPARAM_INFO
	.align		4
.L_37:
        /*0038*/ 	.byte	0x04, 0x17
        /*003a*/ 	.short	(.L_39 - .L_38)
.L_38:
        /*003c*/ 	.word	0x00000000
        /*0040*/ 	.short	0x0000
        /*0042*/ 	.short	0x0000
        /*0044*/ 	.byte	0x00, 0xf5, 0x21, 0x00


	//----- nvinfo : EIATTR_SPARSE_MMA_MASK
	.align		4
.L_39:
        /*0048*/ 	.byte	0x03, 0x50
        /*004a*/ 	.short	0x0000


	//----- nvinfo : EIATTR_MAXREG_COUNT
	.align		4
        /*004c*/ 	.byte	0x03, 0x1b
        /*004e*/ 	.short	0x00ff


	//----- nvinfo : EIATTR_NUM_BARRIERS
	.align		4
        /*0050*/ 	.byte	0x02, 0x4c
        /*0052*/ 	.byte	0x01
	.zero		1


	//----- nvinfo : EIATTR_MERCURY_ISA_VERSION
	.align		4
        /*0054*/ 	.byte	0x03, 0x5f
        /*0056*/ 	.short	0x0101


	//----- nvinfo : EIATTR_VRC_CTA_INIT_COUNT
	.align		4
        /*0058*/ 	.byte	0x02, 0x4a
	.zero		1
	.zero		1


	//----- nvinfo : EIATTR_EXIT_INSTR_OFFSETS
	.align		4
        /*005c*/ 	.byte	0x04, 0x1c
        /*005e*/ 	.short	(.L_41 - .L_40)


	//   ....[0]....
.L_40:
        /*0060*/ 	.word	0x00000050


	//   ....[1]....
        /*0064*/ 	.word	0x00000440


	//   ....[2]....
        /*0068*/ 	.word	0x00000580


	//----- nvinfo : EIATTR_CRS_STACK_SIZE
	.align		4
.L_41:
        /*006c*/ 	.byte	0x04, 0x1e
        /*006e*/ 	.short	(.L_43 - .L_42)
.L_42:
        /*0070*/ 	.word	0x00000000


	//----- nvinfo : EIATTR_CBANK_PARAM_SIZE
	.align		4
.L_43:
        /*0074*/ 	.byte	0x03, 0x19
        /*0076*/ 	.short	0x001c


	//----- nvinfo : EIATTR_PARAM_CBANK
	.align		4
        /*0078*/ 	.byte	0x04, 0x0a
        /*007a*/ 	.short	(.L_45 - .L_44)
	.align		4
.L_44:
        /*007c*/ 	.word	index@(.nv.constant0._Z10ws2_kernelPKfS0_Pfi)
        /*0080*/ 	.short	0x0380
        /*0082*/ 	.short	0x001c


	//----- nvinfo : EIATTR_SW_WAR
	.align		4
.L_45:
        /*0084*/ 	.byte	0x04, 0x36
        /*0086*/ 	.short	(.L_47 - .L_46)
.L_46:
        /*0088*/ 	.word	0x00000008
.L_47:


//--------------------- .nv.callgraph             --------------------------
	.section	.nv.callgraph,"",@"SHT_CUDA_CALLGRAPH"
	.align	4
	.sectionentsize	8
	.align		4
        /*0000*/ 	.word	0x00000000
	.align		4
        /*0004*/ 	.word	0xffffffff
	.align		4
        /*0008*/ 	.word	0x00000000
	.align		4
        /*000c*/ 	.word	0xfffffffe
	.align		4
        /*0010*/ 	.word	0x00000000
	.align		4
        /*0014*/ 	.word	0xfffffffd
	.align		4
        /*0018*/ 	.word	0x00000000
	.align		4
        /*001c*/ 	.word	0xfffffffc


//--------------------- .text._Z10ws3_kernelPKfS0_Pfi --------------------------
	.section	.text._Z10ws3_kernelPKfS0_Pfi,"ax",@progbits
	.align	128
        .global         _Z10ws3_kernelPKfS0_Pfi
        .type           _Z10ws3_kernelPKfS0_Pfi,@function
        .size           _Z10ws3_kernelPKfS0_Pfi,(.L_x_16 - _Z10ws3_kernelPKfS0_Pfi)
        .other          _Z10ws3_kernelPKfS0_Pfi,@"STO_CUDA_ENTRY STV_DEFAULT"
_Z10ws3_kernelPKfS0_Pfi:
.text._Z10ws3_kernelPKfS0_Pfi:
[----:B------:R-:W-:Y:S08]  /*0000*/  LDC R1, c[0x0][0x37c] ;  /* 0x0000df00ff017b82 */ /* 0x000ff00000000800 */
[----:B------:R-:W0:Y:S08]  /*0010*/  S2UR UR4, SR_CTAID.X ;  /* 0x00000000000479c3 */ /* 0x000e300000002500 */
[----:B------:R-:W1:Y:S01]  /*0020*/  LDC R0, c[0x0][0x398] ;  /* 0x0000e600ff007b82 */ /* 0x000e620000000800 */
[----:B0-----:R-:W-:-:S06]  /*0030*/  USHF.L.U32 UR4, UR4, 0x7, URZ ;  /* 0x0000000704047899 */ /* 0x001fcc00080006ff */
[----:B-1----:R-:W-:-:S13]  /*0040*/  ISETP.LE.AND P0, PT, R0, UR4, PT ;  /* 0x0000000400007c0c */ /* 0x002fda000bf03270 */
[----:B------:R-:W-:Y:S05]  /*0050*/  @P0 EXIT ;  /* 0x000000000000094d */ /* 0x000fea0003800000 */
[----:B------:R-:W0:Y:S01]  /*0060*/  S2R R0, SR_TID.X ;  /* 0x0000000000007919 */ /* 0x000e220000002100 */
[----:B------:R-:W1:Y:S01]  /*0070*/  LDCU.64 UR8, c[0x0][0x358] ;  /* 0x00006b00ff0877ac */ /* 0x000e620008000a00 */
[----:B------:R-:W-:Y:S01]  /*0080*/  BSSY.RECONVERGENT B0, `(.L_x_0) ;  /* 0x0000028000007945 */ /* 0x000fe20003800200 */
[----:B------:R-:W2:Y:S01]  /*0090*/  LDCU UR7, c[0x0][0x398] ;  /* 0x00007300ff0777ac */ /* 0x000ea20008000800 */
[C---:B0-----:R-:W-:Y:S02]  /*00a0*/  ISETP.GT.U32.AND P2, PT, R0.reuse, 0x1f, PT ;  /* 0x0000001f0000780c */ /* 0x041fe40003f44070 */
[----:B------:R-:W-:Y:S02]  /*00b0*/  SHF.R.U32.HI R2, RZ, 0x5, R0 ;  /* 0x00000005ff027819 */ /* 0x000fe40000011600 */
[----:B------:R-:W-:Y:S02]  /*00c0*/  LOP3.LUT R0, R0, 0x1f, RZ, 0xc0, !PT ;  /* 0x0000001f00007812 */ /* 0x000fe400078ec0ff */
[----:B------:R-:W-:-:S02]  /*00d0*/  ISETP.NE.AND P1, PT, R2, 0x1, PT ;  /* 0x000000010200780c */ /* 0x000fc40003f25270 */
[----:B------:R-:W-:-:S05]  /*00e0*/  ISETP.NE.AND P0, PT, R2, 0x2, PT ;  /* 0x000000020200780c */ /* 0x000fca0003f05270 */
[----:B-12---:R-:W-:Y:S08]  /*00f0*/  @P2 BRA `(.L_x_1) ;  /* 0x0000000000802947 */ /* 0x006ff00003800000 */
[----:B------:R-:W0:Y:S01]  /*0100*/  S2UR UR6, SR_CgaCtaId ;  /* 0x00000000000679c3 */ /* 0x000e220000008800 */
[----:B------:R-:W-:Y:S01]  /*0110*/  VIADD R7, R0, UR4 ;  /* 0x0000000400077c36 */ /* 0x000fe20008000000 */
[----:B------:R-:W-:Y:S01]  /*0120*/  UMOV UR5, 0x400 ;  /* 0x0000040000057882 */ /* 0x000fe20000000000 */
[----:B------:R-:W-:-:S05]  /*0130*/  IMAD.MOV.U32 R8, RZ, RZ, R0 ;  /* 0x000000ffff087224 */ /* 0x000fca00078e0000 */
[----:B------:R-:W1:Y:S08]  /*0140*/  LDC.64 R2, c[0x0][0x388] ;  /* 0x0000e200ff027b82 */ /* 0x000e700000000a00 */
[----:B------:R-:W2:Y:S01]  /*0150*/  LDC.64 R4, c[0x0][0x380] ;  /* 0x0000e000ff047b82 */ /* 0x000ea20000000a00 */
[----:B0-----:R-:W-:-:S06]  /*0160*/  ULEA UR5, UR6, UR5, 0x18 ;  /* 0x0000000506057291 */ /* 0x001fcc000f8ec0ff */
[----:B------:R-:W-:Y:S01]  /*0170*/  LEA R6, R0, UR5, 0x2 ;  /* 0x0000000500067c11 */ /* 0x000fe2000f8e10ff */
[----:B-1----:R-:W-:-:S04]  /*0180*/  IMAD.WIDE.U32 R2, R7, 0x4, R2 ;  /* 0x0000000407027825 */ /* 0x002fc800078e0002 */
[----:B------:R-:W-:Y:S02]  /*0190*/  IMAD.MOV.U32 R12, RZ, RZ, R3 ;  /* 0x000000ffff0c7224 */ /* 0x000fe400078e0003 */
[----:B------:R-:W-:Y:S02]  /*01a0*/  IMAD.MOV.U32 R11, RZ, RZ, R2 ;  /* 0x000000ffff0b7224 */ /* 0x000fe400078e0002 */
[----:B--2---:R-:W-:-:S04]  /*01b0*/  IMAD.WIDE.U32 R4, R7, 0x4, R4 ;  /* 0x0000000407047825 */ /* 0x004fc800078e0004 */
[----:B------:R-:W-:Y:S01]  /*01c0*/  IMAD.MOV.U32 R3, RZ, RZ, R5 ;  /* 0x000000ffff037224 */ /* 0x000fe200078e0005 */
[----:B------:R-:W-:-:S07]  /*01d0*/  MOV R10, R4 ;  /* 0x00000004000a7202 */ /* 0x000fce0000000f00 */
.L_x_2:
[----:B------:R-:W-:-:S13]  /*01e0*/  ISETP.GE.AND P2, PT, R7, UR7, PT ;  /* 0x0000000707007c0c */ /* 0x000fda000bf46270 */
[----:B------:R-:W-:Y:S01]  /*01f0*/  @!P2 MOV R2, R10 ;  /* 0x0000000a0002a202 */ /* 0x000fe20000000f00 */
[----:B------:R-:W-:Y:S02]  /*0200*/  @!P2 IMAD.MOV.U32 R5, RZ, RZ, R12 ;  /* 0x000000ffff05a224 */ /* 0x000fe400078e000c */
[----:B------:R-:W-:-:S03]  /*0210*/  @!P2 IMAD.MOV.U32 R4, RZ, RZ, R11 ;  /* 0x000000ffff04a224 */ /* 0x000fc600078e000b */
[----:B------:R0:W2:Y:S04]  /*0220*/  @!P2 LDG.E.CONSTANT R2, desc[UR8][R2.64] ;  /* 0x000000080202a981 */ /* 0x0000a8000c1e9900 */
[----:B------:R-:W2:Y:S01]  /*0230*/  @!P2 LDG.E.CONSTANT R5, desc[UR8][R4.64] ;  /* 0x000000080405a981 */ /* 0x000ea2000c1e9900 */
[----:B------:R-:W-:Y:S01]  /*0240*/  HFMA2 R9, -RZ, RZ, 1.875, 0 ;  /* 0x3f800000ff097431 */ /* 0x000fe200000001ff */
[----:B------:R-:W-:Y:S01]  /*0250*/  IADD3 R10, P4, PT, R10, 0x80, RZ ;  /* 0x000000800a0a7810 */ /* 0x000fe20007f9e0ff */
[----:B------:R-:W-:Y:S01]  /*0260*/  VIADD R7, R7, 0x20 ;  /* 0x0000002007077836 */ /* 0x000fe20000000000 */
[----:B------:R-:W-:-:S03]  /*0270*/  IADD3 R11, P3, PT, R11, 0x80, RZ ;  /* 0x000000800b0b7810 */ /* 0x000fc60007f7e0ff */
[----:B0-----:R-:W-:Y:S01]  /*0280*/  IMAD.X R3, RZ, RZ, R3, P4 ;  /* 0x000000ffff037224 */ /* 0x001fe200020e0603 */
[----:B------:R-:W-:Y:S01]  /*0290*/  IADD3.X R12, PT, PT, RZ, R12, RZ, P3, !PT ;  /* 0x0000000cff0c7210 */ /* 0x000fe20001ffe4ff */
[----:B--2---:R-:W-:Y:S01]  /*02a0*/  @!P2 FFMA R9, R2, R5, 1 ;  /* 0x3f8000000209a423 */ /* 0x004fe20000000005 */
[C---:B------:R-:W-:Y:S01]  /*02b0*/  ISETP.GE.U32.AND P2, PT, R8.reuse, 0x60, PT ;  /* 0x000000600800780c */ /* 0x040fe20003f46070 */
[----:B------:R-:W-:-:S03]  /*02c0*/  VIADD R8, R8, 0x20 ;  /* 0x0000002008087836 */ /* 0x000fc60000000000 */
[----:B------:R0:W-:Y:S02]  /*02d0*/  STS [R6], R9 ;  /* 0x0000000906007388 */ /* 0x0001e40000000800 */
[----:B0-----:R-:W-:-:S07]  /*02e0*/  VIADD R6, R6, 0x80 ;  /* 0x0000008006067836 */ /* 0x001fce0000000000 */
[----:B------:R-:W-:Y:S05]  /*02f0*/  @!P2 BRA `(.L_x_2) ;  /* 0xfffffffc00b8a947 */ /* 0x000fea000383ffff */
.L_x_1:
[----:B------:R-:W-:Y:S05]  /*0300*/  BSYNC.RECONVERGENT B0 ;  /* 0x0000000000007941 */ /* 0x000fea0003800200 */
.L_x_0:
[----:B------:R-:W-:Y:S06]  /*0310*/  BAR.SYNC.DEFER_BLOCKING 0x0 ;  /* 0x0000000000007b1d */ /* 0x000fec0000010000 */
[----:B------:R-:W-:Y:S04]  /*0320*/  BSSY.RECONVERGENT B0, `(.L_x_3) ;  /* 0x0000010000007945 */ /* 0x000fe80003800200 */
[----:B------:R-:W-:Y:S05]  /*0330*/  @P1 BRA `(.L_x_4) ;  /* 0x0000000000381947 */ /* 0x000fea0003800000 */
[----:B------:R-:W0:Y:S01]  /*0340*/  S2UR UR6, SR_CgaCtaId ;  /* 0x00000000000679c3 */ /* 0x000e220000008800 */
[----:B------:R-:W-:Y:S01]  /*0350*/  UMOV UR5, 0x400 ;  /* 0x0000040000057882 */ /* 0x000fe20000000000 */
[----:B------:R-:W-:Y:S01]  /*0360*/  MOV R3, R0 ;  /* 0x0000000000037202 */ /* 0x000fe20000000f00 */
[----:B------:R-:W-:Y:S01]  /*0370*/  IMAD.MOV.U32 R7, RZ, RZ, 0x3f800347 ;  /* 0x3f800347ff077424 */ /* 0x000fe200078e00ff */
[----:B0-----:R-:W-:-:S06]  /*0380*/  ULEA UR5, UR6, UR5, 0x18 ;  /* 0x0000000506057291 */ /* 0x001fcc000f8ec0ff */
[----:B------:R-:W-:-:S05]  /*0390*/  LEA R2, R0, UR5, 0x2 ;  /* 0x0000000500027c11 */ /* 0x000fca000f8e10ff */
[----:B------:R-:W-:-:S07]  /*03a0*/  VIADD R2, R2, 0x200 ;  /* 0x0000020002027836 */ /* 0x000fce0000000000 */
.L_x_5:
[----:B------:R-:W0:Y:S01]  /*03b0*/  LDS R4, [R2+-0x200] ;  /* 0xfffe000002047984 */ /* 0x000e220000000800 */
[C---:B------:R-:W-:Y:S02]  /*03c0*/  ISETP.GE.U32.AND P1, PT, R3.reuse, 0x60, PT ;  /* 0x000000600300780c */ /* 0x040fe40003f26070 */
[----:B------:R-:W-:Y:S01]  /*03d0*/  IADD3 R3, PT, PT, R3, 0x20, RZ ;  /* 0x0000002003037810 */ /* 0x000fe20007ffe0ff */
[----:B0-----:R-:W-:-:S05]  /*03e0*/  FFMA R5, R4, R7, 0.10000000149011611938 ;  /* 0x3dcccccd04057423 */ /* 0x001fca0000000007 */
[----:B------:R0:W-:Y:S02]  /*03f0*/  STS [R2], R5 ;  /* 0x0000000502007388 */ /* 0x0001e40000000800 */
[----:B0-----:R-:W-:-:S03]  /*0400*/  VIADD R2, R2, 0x80 ;  /* 0x0000008002027836 */ /* 0x001fc60000000000 */
[----:B------:R-:W-:Y:S05]  /*0410*/  @!P1 BRA `(.L_x_5) ;  /* 0xfffffffc00e49947 */ /* 0x000fea000383ffff */
.L_x_4:
[----:B------:R-:W-:Y:S05]  /*0420*/  BSYNC.RECONVERGENT B0 ;  /* 0x0000000000007941 */ /* 0x000fea0003800200 */
.L_x_3:
[----:B------:R-:W-:Y:S06]  /*0430*/  BAR.SYNC.DEFER_BLOCKING 0x0 ;  /* 0x0000000000007b1d */ /* 0x000fec0000010000 */
[----:B------:R-:W-:Y:S05]  /*0440*/  @P0 EXIT ;  /* 0x000000000000094d */ /* 0x000fea0003800000 */
[----:B------:R-:W0:Y:S01]  /*0450*/  S2UR UR6, SR_CgaCtaId ;  /* 0x00000000000679c3 */ /* 0x000e220000008800 */
[----:B------:R-:W-:Y:S01]  /*0460*/  UMOV UR5, 0x400 ;  /* 0x0000040000057882 */ /* 0x000fe20000000000 */
[----:B------:R-:W-:Y:S01]  /*0470*/  VIADD R5, R0, UR4 ;  /* 0x0000000400057c36 */ /* 0x000fe20008000000 */
[----:B------:R-:W1:Y:S05]  /*0480*/  LDCU UR7, c[0x0][0x398] ;  /* 0x00007300ff0777ac */ /* 0x000e6a0008000800 */
[----:B------:R-:W2:Y:S01]  /*0490*/  LDC.64 R2, c[0x0][0x390] ;  /* 0x0000e400ff027b82 */ /* 0x000ea20000000a00 */
[----:B0-----:R-:W-:-:S06]  /*04a0*/  ULEA UR5, UR6, UR5, 0x18 ;  /* 0x0000000506057291 */ /* 0x001fcc000f8ec0ff */
[----:B------:R-:W-:Y:S01]  /*04b0*/  LEA R4, R0, UR5, 0x2 ;  /* 0x0000000500047c11 */ /* 0x000fe2000f8e10ff */
[----:B--2---:R-:W-:-:S03]  /*04c0*/  IMAD.WIDE.U32 R2, R5, 0x4, R2 ;  /* 0x0000000405027825 */ /* 0x004fc600078e0002 */
[----:B-1----:R-:W-:-:S07]  /*04d0*/  IADD3 R4, PT, PT, R4, 0x200, RZ ;  /* 0x0000020004047810 */ /* 0x002fce0007ffe0ff */
.L_x_6:
[C---:B------:R-:W-:Y:S01]  /*04e0*/  ISETP.GE.AND P0, PT, R5.reuse, UR7, PT ;  /* 0x0000000705007c0c */ /* 0x040fe2000bf06270 */
[----:B------:R-:W-:-:S12]  /*04f0*/  VIADD R5, R5, 0x20 ;  /* 0x0000002005057836 */ /* 0x000fd80000000000 */
[----:B------:R0:W1:Y:S02]  /*0500*/  @!P0 LDS R7, [R4] ;  /* 0x0000000004078984 */ /* 0x0000640000000800 */
[----:B0-----:R-:W-:Y:S02]  /*0510*/  IADD3 R4, PT, PT, R4, 0x80, RZ ;  /* 0x0000008004047810 */ /* 0x001fe40007ffe0ff */
[----:B-1----:R0:W-:Y:S01]  /*0520*/  @!P0 STG.E desc[UR8][R2.64], R7 ;  /* 0x0000000702008986 */ /* 0x0021e2000c101908 */
[C---:B------:R-:W-:Y:S01]  /*0530*/  ISETP.GE.U32.AND P0, PT, R0.reuse, 0x60, PT ;  /* 0x000000600000780c */ /* 0x040fe20003f06070 */
[----:B------:R-:W-:Y:S01]  /*0540*/  VIADD R0, R0, 0x20 ;  /* 0x0000002000007836 */ /* 0x000fe20000000000 */
[----:B0-----:R-:W-:-:S05]  /*0550*/  IADD3 R2, P1, PT, R2, 0x80, RZ ;  /* 0x0000008002027810 */ /* 0x001fca0007f3e0ff */
[----:B------:R-:W-:-:S06]  /*0560*/  IMAD.X R3, RZ, RZ, R3, P1 ;  /* 0x000000ffff037224 */ /* 0x000fcc00008e0603 */
[----:B------:R-:W-:Y:S05]  /*0570*/  @!P0 BRA `(.L_x_6) ;  /* 0xfffffffc00d88947 */ /* 0x000fea000383ffff */
[----:B------:R-:W-:Y:S05]  /*0580*/  EXIT ;  /* 0x000000000000794d */ /* 0x000fea0003800000 */
.L_x_7:
[----:B------:R-:W-:-:S00]  /*0590*/  BRA `(.L_x_7) ;  /* 0xfffffffc00fc7947 */ /* 0x000fc0000383ffff */
[----:B------:R-:W-:-:S00]  /*05a0*/  NOP ;  /* 0x0000000000007918 */ /* 0x000fc00000000000 */
        /* <DEDUP_REMOVED lines=13> */
.L_x_16:


//--------------------- .text._Z10ws2_kernelPKfS0_Pfi --------------------------
	.section	.text._Z10ws2_kernelPKfS0_Pfi,"ax",@progbits
	.align	128
        .global         _Z10ws2_kernelPKfS0_Pfi
        .type           _Z10ws2_kernelPKfS0_Pfi,@function
        .size           _Z10ws2_kernelPKfS0_Pfi,(.L_x_17 - _Z10ws2_kernelPKfS0_Pfi)
        .other          _Z10ws2_kernelPKfS0_Pfi,@"STO_CUDA_ENTRY STV_DEFAULT"
_Z10ws2_kernelPKfS0_Pfi:
.text._Z10ws2_kernelPKfS0_Pfi:
        /* <DEDUP_REMOVED lines=11> */
[C---:B------:R-:W-:Y:S02]  /*00b0*/  LOP3.LUT R2, R0.reuse, 0x3e0, RZ, 0xc0, !PT ;  /* 0x000003e000027812 */ /* 0x040fe400078ec0ff */
[----:B------:R-:W-:Y:S02]  /*00c0*/  ISETP.GT.U32.AND P0, PT, R0, 0x1f, PT ;  /* 0x0000001f0000780c */ /* 0x000fe40003f04070 */
[----:B------:R-:W-:-:S02]  /*00d0*/  ISETP.NE.AND P1, PT, R2, 0x20, PT ;  /* 0x000000200200780c */ /* 0x000fc40003f25270 */
[----:B------:R-:W-:-:S05]  /*00e0*/  LOP3.LUT R0, R0, 0x1f, RZ, 0xc0, !PT ;  /* 0x0000001f00007812 */ /* 0x000fca00078ec0ff */
[----:B-12---:R-:W-:Y:S06]  /*00f0*/  @P2 BRA `(.L_x_9) ;  /* 0x0000000000802947 */ /* 0x006fec0003800000 */
        /* <DEDUP_REMOVED lines=14> */
.L_x_10:
        /* <DEDUP_REMOVED lines=18> */
.L_x_9:
[----:B------:R-:W-:Y:S05]  /*0300*/  BSYNC.RECONVERGENT B0 ;  /* 0x0000000000007941 */ /* 0x000fea0003800200 */
.L_x_8:
        /* <DEDUP_REMOVED lines=10> */
.L_x_13:
[----:B------:R-:W0:Y:S01]  /*03b0*/  LDS R4, [R2+-0x200] ;  /* 0xfffe000002047984 */ /* 0x000e220000000800 */
[C---:B------:R-:W-:Y:S02]  /*03c0*/  ISETP.GE.U32.AND P1, PT, R3.reuse, 0x60, PT ;  /* 0x000000600300780c */ /* 0x040fe40003f26070 */
[----:B------:R-:W-:Y:S01]  /*03d0*/  IADD3 R3, PT, PT, R3, 0x20, RZ ;  /* 0x0000002003037810 */ /* 0x000fe20007ffe0ff */
[----:B0-----:R-:W-:-:S05]  /*03e0*/  FFMA R5, R4, R7, 0.10000000149011611938 ;  /* 0x3dcccccd04057423 */ /* 0x001fca0000000007 */
[----:B------:R0:W-:Y:S02]  /*03f0*/  STS [R2], R5 ;  /* 0x0000000502007388 */ /* 0x0001e40000000800 */
[----:B0-----:R-:W-:-:S03]  /*0400*/  VIADD R2, R2, 0x80 ;  /* 0x0000008002027836 */ /* 0x001fc60000000000 */
[----:B------:R-:W-:Y:S05]  /*0410*/  @!P1 BRA `(.L_x_13) ;  /* 0xfffffffc00e49947 */ /* 0x000fea000383ffff */
.L_x_12:
[----:B------:R-:W-:Y:S05]  /*0420*/  BSYNC.RECONVERGENT B0 ;  /* 0x0000000000007941 */ /* 0x000fea0003800200 */
.L_x_11:
        /* <DEDUP_REMOVED lines=11> */
.L_x_14:
        /* <DEDUP_REMOVED lines=11> */
.L_x_15:
        /* <DEDUP_REMOVED lines=15> */
.L_x_17:


//--------------------- .nv.shared._Z10ws3_kernelPKfS0_Pfi --------------------------
	.section	.nv.shared._Z10ws3_kernelPKfS0_Pfi,"aw",@nobits
	.sectionflags	@""
	.align	16
	.zero		1024


//--------------------- .nv.shared.reserved.0     --------------------------
	.section	.nv.shared.reserved.0,"aw",@nobits
	.weak		__nv_reservedSMEM_offset_0_alias
	.size		__nv_reservedSMEM_offset_0_alias, 0, 64
	.other		__nv_reservedSMEM_offset_0_alias,@"STO_CUDA_RESERVED_SHARED STV_DEFAULT"
__nv_reservedSMEM_offset_0_alias:
	.zero		0
	.zero		64


//--------------------- .nv.shared._Z10ws2_kernelPKfS0_Pfi --------------------------
	.section	.nv.shared._Z10ws2_kernelPKfS0_Pfi,"aw",@nobits
	.sectionflags	@""
	.align	16
	.zero		1024


//--------------------- .nv.constant0._Z10ws3_kernelPKfS0_Pfi --------------------------
	.section	.nv.constant0._Z10ws3_kernelPKfS0_Pfi,"a",@progbits
	.sectionflags	@""
	.align	4
.nv.constant0._Z10ws3_kernelPKfS0_Pfi:
	.zero		924


//--------------------- .nv.constant0._Z10ws2_kernelPKfS0_Pfi --------------------------
	.section	.nv.constant0._Z10ws2_kernelPKfS0_Pfi,"a",@progbits
	.sectionflags	@""
	.align	4
.nv.constant0._Z10ws2_kernelPKfS0_Pfi:
	.zero		924


//--------------------- SYMBOLS --------------------------

	.type		.nv.reservedSmem.offset0,@object
	.size		.nv.reservedSmem.offset0,0x4
	.type		.nv.reservedSmem.cap,@object
	.size		.nv.reservedSmem.cap,0x4
